//
// Generated by NVIDIA NVVM Compiler
//
// Compiler Build ID: CL-36424714
// Cuda compilation tools, release 13.0, V13.0.88
// Based on NVVM 20.0.0
//

.version 9.0
.target sm_100
.address_size 64

	// .globl	_Z15sumVectorKernelPdi

.visible .entry _Z15sumVectorKernelPdi(
	.param .u64 .ptr .align 1 _Z15sumVectorKernelPdi_param_0,
	.param .u32 _Z15sumVectorKernelPdi_param_1
)
{
	.reg .pred 	%p<4>;
	.reg .b32 	%r<12>;
	.reg .b64 	%rd<7>;
	.reg .b64 	%fd<4>;

	ld.param.u64 	%rd2, [_Z15sumVectorKernelPdi_param_0];
	ld.param.u32 	%r4, [_Z15sumVectorKernelPdi_param_1];
	mov.u32 	%r5, %ctaid.x;
	shl.b32 	%r6, %r5, 10;
	mov.u32 	%r7, %tid.x;
	or.b32  	%r1, %r6, %r7;
	setp.lt.s32 	%p1, %r4, 2;
	@%p1 bra 	$L__BB0_5;
	cvta.to.global.u64 	%rd3, %rd2;
	mul.wide.s32 	%rd4, %r1, 8;
	add.s64 	%rd1, %rd3, %rd4;
	mov.b32 	%r11, 1;
$L__BB0_2:
	shl.b32 	%r3, %r11, 1;
	add.s32 	%r9, %r3, -1;
	and.b32  	%r10, %r9, %r1;
	setp.ne.s32 	%p2, %r10, 0;
	@%p2 bra 	$L__BB0_4;
	mul.wide.s32 	%rd5, %r11, 8;
	add.s64 	%rd6, %rd1, %rd5;
	ld.global.f64 	%fd1, [%rd6];
	ld.global.f64 	%fd2, [%rd1];
	add.f64 	%fd3, %fd1, %fd2;
	st.global.f64 	[%rd1], %fd3;
$L__BB0_4:
	bar.sync 	0;
	setp.lt.s32 	%p3, %r3, %r4;
	mov.u32 	%r11, %r3;
	@%p3 bra 	$L__BB0_2;
$L__BB0_5:
	ret;

}


// ===== COMPILED SASS (sm_100) =====

	.target	sm_100

	.elftype	@"ET_EXEC"


//--------------------- .note.nv.tkinfo           --------------------------
	.section	.note.nv.tkinfo,"",@"SHT_NOTE"
	.sectionflags	@"SHF_NOTE_NV_TKINFO"
	.tkinfo
        /*0018*/ 	.word	0x00000002
        /*0030*/ 	.string	""
        /*0030*/ 	.string	"ptxas"
        /*0030*/ 	.string	"Cuda compilation tools, release 13.0, V13.0.88"
        /*0030*/ 	.string	"Build cuda_13.0.r13.0/compiler.36424714_0"
        /*0030*/ 	.string	"-arch sm_100 -m 64 "



//--------------------- .note.nv.cuinfo           --------------------------
	.section	.note.nv.cuinfo,"",@"SHT_NOTE"
	.sectionflags	@"SHF_NOTE_NV_CUINFO"
        /*0018*/ 	.short	0x0002
        /*001a*/ 	.short	0x0064
        /*001c*/ 	.short	0x0082
	.zero		2


//--------------------- .nv.info                  --------------------------
	.section	.nv.info,"",@"SHT_CUDA_INFO"
	.align	4


	//----- nvinfo : EIATTR_REGCOUNT
	.align		4
        /*0000*/ 	.byte	0x04, 0x2f
        /*0002*/ 	.short	(.L_1 - .L_0)
	.align		4
.L_0:
        /*0004*/ 	.word	index@(_Z15sumVectorKernelPdi)
        /*0008*/ 	.word	0x0000000c


	//----- nvinfo : EIATTR_FRAME_SIZE
	.align		4
.L_1:
        /*000c*/ 	.byte	0x04, 0x11
        /*000e*/ 	.short	(.L_3 - .L_2)
	.align		4
.L_2:
        /*0010*/ 	.word	index@(_Z15sumVectorKernelPdi)
        /*0014*/ 	.word	0x00000000


	//----- nvinfo : EIATTR_MIN_STACK_SIZE
	.align		4
.L_3:
        /*0018*/ 	.byte	0x04, 0x12
        /*001a*/ 	.short	(.L_5 - .L_4)
	.align		4
.L_4:
        /*001c*/ 	.word	index@(_Z15sumVectorKernelPdi)
        /*0020*/ 	.word	0x00000000
.L_5:


//--------------------- .nv.compat                --------------------------
	.section	.nv.compat,"",@"SHT_CUDA_COMPAT_INFO"
	.align	4
        /*0000*/ 	.byte	0x02, 0x09, 0x00, 0x00, 0x02, 0x02, 0x01, 0x00, 0x02, 0x05, 0x05, 0x00, 0x03, 0x07, 0x01, 0x01
        /*0010*/ 	.byte	0x02, 0x03, 0x00, 0x00, 0x02, 0x06, 0x01, 0x00, 0x04, 0x0b, 0x08, 0x00, 0x01, 0x00, 0x00, 0x00
        /*0020*/ 	.byte	0x00, 0x00, 0x00, 0x00


//--------------------- .nv.info._Z15sumVectorKernelPdi --------------------------
	.section	.nv.info._Z15sumVectorKernelPdi,"",@"SHT_CUDA_INFO"
	.sectionflags	@""
	.align	4


	//----- nvinfo : EIATTR_CUDA_API_VERSION
	.align		4
        /*0000*/ 	.byte	0x04, 0x37
        /*0002*/ 	.short	(.L_7 - .L_6)
.L_6:
        /*0004*/ 	.word	0x00000082


	//----- nvinfo : EIATTR_KPARAM_INFO
	.align		4
.L_7:
        /*0008*/ 	.byte	0x04, 0x17
        /*000a*/ 	.short	(.L_9 - .L_8)
.L_8:
        /*000c*/ 	.word	0x00000000
        /*0010*/ 	.short	0x0001
        /*0012*/ 	.short	0x0008
        /*0014*/ 	.byte	0x00, 0xf0, 0x11, 0x00


	//----- nvinfo : EIATTR_KPARAM_INFO
	.align		4
.L_9:
        /*0018*/ 	.byte	0x04, 0x17
        /*001a*/ 	.short	(.L_11 - .L_10)
.L_10:
        /*001c*/ 	.word	0x00000000
        /*0020*/ 	.short	0x0000
        /*0022*/ 	.short	0x0000
        /*0024*/ 	.byte	0x00, 0xf5, 0x21, 0x00


	//----- nvinfo : EIATTR_SPARSE_MMA_MASK
	.align		4
.L_11:
        /*0028*/ 	.byte	0x03, 0x50
        /*002a*/ 	.short	0x0000


	//----- nvinfo : EIATTR_MAXREG_COUNT
	.align		4
        /*002c*/ 	.byte	0x03, 0x1b
        /*002e*/ 	.short	0x00ff


	//----- nvinfo : EIATTR_NUM_BARRIERS
	.align		4
        /*0030*/ 	.byte	0x02, 0x4c
        /*0032*/ 	.byte	0x01
	.zero		1


	//----- nvinfo : EIATTR_MERCURY_ISA_VERSION
	.align		4
        /*0034*/ 	.byte	0x03, 0x5f
        /*0036*/ 	.short	0x0101


	//----- nvinfo : EIATTR_VRC_CTA_INIT_COUNT
	.align		4
        /*0038*/ 	.byte	0x02, 0x4a
	.zero		1
	.zero		1


	//----- nvinfo : EIATTR_EXIT_INSTR_OFFSETS
	.align		4
        /*003c*/ 	.byte	0x04, 0x1c
        /*003e*/ 	.short	(.L_13 - .L_12)


	//   ....[0]....
.L_12:
        /*0040*/ 	.word	0x00000050


	//   ....[1]....
        /*0044*/ 	.word	0x000001c0


	//----- nvinfo : EIATTR_CRS_STACK_SIZE
	.align		4
.L_13:
        /*0048*/ 	.byte	0x04, 0x1e
        /*004a*/ 	.short	(.L_15 - .L_14)
.L_14:
        /*004c*/ 	.word	0x00000000


	//----- nvinfo : EIATTR_CBANK_PARAM_SIZE
	.align		4
.L_15:
        /*0050*/ 	.byte	0x03, 0x19
        /*0052*/ 	.short	0x000c


	//----- nvinfo : EIATTR_PARAM_CBANK
	.align		4
        /*0054*/ 	.byte	0x04, 0x0a
        /*0056*/ 	.short	(.L_17 - .L_16)
	.align		4
.L_16:
        /*0058*/ 	.word	index@(.nv.constant0._Z15sumVectorKernelPdi)
        /*005c*/ 	.short	0x0380
        /*005e*/ 	.short	0x000c


	//----- nvinfo : EIATTR_SW_WAR
	.align		4
.L_17:
        /*0060*/ 	.byte	0x04, 0x36
        /*0062*/ 	.short	(.L_19 - .L_18)
.L_18:
        /*0064*/ 	.word	0x00000008
.L_19:


//--------------------- .nv.callgraph             --------------------------
	.section	.nv.callgraph,"",@"SHT_CUDA_CALLGRAPH"
	.align	4
	.sectionentsize	8
	.align		4
        /*0000*/ 	.word	0x00000000
	.align		4
        /*0004*/ 	.word	0xffffffff
	.align		4
        /*0008*/ 	.word	0x00000000
	.align		4
        /*000c*/ 	.word	0xfffffffe
	.align		4
        /*0010*/ 	.word	0x00000000
	.align		4
        /*0014*/ 	.word	0xfffffffd
	.align		4
        /*0018*/ 	.word	0x00000000
	.align		4
        /*001c*/ 	.word	0xfffffffc


//--------------------- .text._Z15sumVectorKernelPdi --------------------------
	.section	.text._Z15sumVectorKernelPdi,"ax",@progbits
	.align	128
        .global         _Z15sumVectorKernelPdi
        .type           _Z15sumVectorKernelPdi,@function
        .size           _Z15sumVectorKernelPdi,(.L_x_4 - _Z15sumVectorKernelPdi)
        .other          _Z15sumVectorKernelPdi,@"STO_CUDA_ENTRY STV_DEFAULT"
_Z15sumVectorKernelPdi:
.text._Z15sumVectorKernelPdi:
[----:B------:R-:W-:Y:S08]  /*0000*/  LDC R1, c[0x0][0x37c] ;  /* 0x0000df00ff017b82 */ /* 0x000ff00000000800 */
[----:B------:R-:W0:Y:S01]  /*0010*/  LDC R0, c[0x0][0x388] ;  /* 0x0000e200ff007b82 */ /* 0x000e220000000800 */
[----:B------:R-:W1:Y:S07]  /*0020*/  S2R R9, SR_TID.X ;  /* 0x0000000000097919 */ /* 0x000e6e0000002100 */
[----:B------:R-:W2:Y:S01]  /*0030*/  S2UR UR4, SR_CTAID.X ;  /* 0x00000000000479c3 */ /* 0x000ea20000002500 */
[----:B0-----:R-:W-:-:S13]  /*0040*/  ISETP.GE.AND P0, PT, R0, 0x2, PT ;  /* 0x000000020000780c */ /* 0x001fda0003f06270 */
[----:B-12---:R-:W-:Y:S05]  /*0050*/  @!P0 EXIT ;  /* 0x000000000000894d */ /* 0x006fea0003800000 */
[----:B------:R-:W0:Y:S01]  /*0060*/  LDC.64 R2, c[0x0][0x380] ;  /* 0x0000e000ff027b82 */ /* 0x000e220000000a00 */
[----:B------:R-:W-:Y:S01]  /*0070*/  USHF.L.U32 UR4, UR4, 0xa, URZ ;  /* 0x0000000a04047899 */ /* 0x000fe200080006ff */
[----:B------:R-:W-:Y:S01]  /*0080*/  IMAD.MOV.U32 R5, RZ, RZ, 0x1 ;  /* 0x00000001ff057424 */ /* 0x000fe200078e00ff */
[----:B------:R-:W1:Y:S04]  /*0090*/  LDCU.64 UR6, c[0x0][0x358] ;  /* 0x00006b00ff0677ac */ /* 0x000e680008000a00 */
[----:B------:R-:W-:Y:S01]  /*00a0*/  LOP3.LUT R9, R9, UR4, RZ, 0xfc, !PT ;  /* 0x0000000409097c12 */ /* 0x000fe2000f8efcff */
[----:B------:R-:W2:Y:S04]  /*00b0*/  LDCU UR5, c[0x0][0x388] ;  /* 0x00007100ff0577ac */ /* 0x000ea80008000800 */
[----:B012---:R-:W-:-:S07]  /*00c0*/  IMAD.WIDE R2, R9, 0x8, R2 ;  /* 0x0000000809027825 */ /* 0x007fce00078e0202 */
.L_x_2:
[----:B------:R-:W-:Y:S01]  /*00d0*/  IMAD.SHL.U32 R8, R5, 0x2, RZ ;  /* 0x0000000205087824 */ /* 0x000fe200078e00ff */
[----:B------:R-:W-:Y:S04]  /*00e0*/  BSSY.RECONVERGENT B0, `(.L_x_0) ;  /* 0x0000009000007945 */ /* 0x000fe80003800200 */
[----:B------:R-:W-:-:S04]  /*00f0*/  IADD3 R0, PT, PT, R8, -0x1, RZ ;  /* 0xffffffff08007810 */ /* 0x000fc80007ffe0ff */
[----:B------:R-:W-:-:S13]  /*0100*/  LOP3.LUT P0, RZ, R0, R9, RZ, 0xc0, !PT ;  /* 0x0000000900ff7212 */ /* 0x000fda000780c0ff */
[----:B0-----:R-:W-:Y:S05]  /*0110*/  @P0 BRA `(.L_x_1) ;  /* 0x0000000000140947 */ /* 0x001fea0003800000 */
[----:B------:R-:W-:Y:S01]  /*0120*/  IMAD.WIDE R4, R5, 0x8, R2 ;  /* 0x0000000805047825 */ /* 0x000fe200078e0202 */
[----:B------:R-:W2:Y:S05]  /*0130*/  LDG.E.64 R6, desc[UR6][R2.64] ;  /* 0x0000000602067981 */ /* 0x000eaa000c1e1b00 */
[----:B------:R-:W2:Y:S02]  /*0140*/  LDG.E.64 R4, desc[UR6][R4.64] ;  /* 0x0000000604047981 */ /* 0x000ea4000c1e1b00 */
[----:B--2---:R-:W-:-:S07]  /*0150*/  DADD R6, R4, R6 ;  /* 0x0000000004067229 */ /* 0x004fce0000000006 */
[----:B------:R0:W-:Y:S04]  /*0160*/  STG.E.64 desc[UR6][R2.64], R6 ;  /* 0x0000000602007986 */ /* 0x0001e8000c101b06 */
.L_x_1:
[----:B------:R-:W-:Y:S05]  /*0170*/  BSYNC.RECONVERGENT B0 ;  /* 0x0000000000007941 */ /* 0x000fea0003800200 */
.L_x_0:
[----:B------:R-:W-:Y:S01]  /*0180*/  BAR.SYNC.DEFER_BLOCKING 0x0 ;  /* 0x0000000000007b1d */ /* 0x000fe20000010000 */
[----:B------:R-:W-:Y:S01]  /*0190*/  ISETP.GE.AND P0, PT, R8, UR5, PT ;  /* 0x0000000508007c0c */ /* 0x000fe2000bf06270 */
[----:B------:R-:W-:-:S12]  /*01a0*/  IMAD.MOV.U32 R5, RZ, RZ, R8 ;  /* 0x000000ffff057224 */ /* 0x000fd800078e0008 */
[----:B------:R-:W-:Y:S05]  /*01b0*/  @!P0 BRA `(.L_x_2) ;  /* 0xfffffffc00c48947 */ /* 0x000fea000383ffff */
[----:B------:R-:W-:Y:S05]  /*01c0*/  EXIT ;  /* 0x000000000000794d */ /* 0x000fea0003800000 */
.L_x_3:
[----:B------:R-:W-:-:S00]  /*01d0*/  BRA `(.L_x_3) ;  /* 0xfffffffc00fc7947 */ /* 0x000fc0000383ffff */
[----:B------:R-:W-:-:S00]  /*01e0*/  NOP ;  /* 0x0000000000007918 */ /* 0x000fc00000000000 */
        /* <DEDUP_REMOVED lines=9> */
.L_x_4:


//--------------------- .nv.shared.reserved.0     --------------------------
	.section	.nv.shared.reserved.0,"aw",@nobits
	.weak		__nv_reservedSMEM_offset_0_alias
	.size		__nv_reservedSMEM_offset_0_alias, 0, 64
	.other		__nv_reservedSMEM_offset_0_alias,@"STO_CUDA_RESERVED_SHARED STV_DEFAULT"
__nv_reservedSMEM_offset_0_alias:
	.zero		0
	.zero		64


//--------------------- .nv.constant0._Z15sumVectorKernelPdi --------------------------
	.section	.nv.constant0._Z15sumVectorKernelPdi,"a",@progbits
	.sectionflags	@""
	.align	4
.nv.constant0._Z15sumVectorKernelPdi:
	.zero		908


//--------------------- SYMBOLS --------------------------

	.type		.nv.reservedSmem.offset0,@object
	.size		.nv.reservedSmem.offset0,0x4
